	.headerflags	@"EF_CUDA_TEXMODE_UNIFIED EF_CUDA_64BIT_ADDRESS EF_CUDA_ACCELERATORS EF_CUDA_SM90 EF_CUDA_VIRTUAL_SM(EF_CUDA_SM90)"
	.elftype	@"ET_EXEC"


//--------------------- .nv.info                  --------------------------
	.section	.nv.info,"",@"SHT_CUDA_INFO"
	.align	4


	//----- nvinfo : EIATTR_REGCOUNT
	.align		4
        /*0000*/ 	.byte	0x04, 0x2f
        /*0002*/ 	.short	(.L_1 - .L_0)
	.align		4
.L_0:
        /*0004*/ 	.word	index@(triton_per_fused_abs_mean_pow_sub_0)
        /*0008*/ 	.word	0x00000010


	//----- nvinfo : EIATTR_MIN_STACK_SIZE
	.align		4
.L_1:
        /*000c*/ 	.byte	0x04, 0x12
        /*000e*/ 	.short	(.L_3 - .L_2)
	.align		4
.L_2:
        /*0010*/ 	.word	index@(triton_per_fused_abs_mean_pow_sub_0)
        /*0014*/ 	.word	0x00000000


	//----- nvinfo : EIATTR_FRAME_SIZE
	.align		4
.L_3:
        /*0018*/ 	.byte	0x04, 0x11
        /*001a*/ 	.short	(.L_5 - .L_4)
	.align		4
.L_4:
        /*001c*/ 	.word	index@(triton_per_fused_abs_mean_pow_sub_0)
        /*0020*/ 	.word	0x00000000


	//----- nvinfo : EIATTR_MIN_STACK_SIZE
	.align		4
.L_5:
        /*0024*/ 	.byte	0x04, 0x12
        /*0026*/ 	.short	(.L_7 - .L_6)
	.align		4
.L_6:
        /*0028*/ 	.word	index@(triton_per_fused_abs_mean_pow_sub_0)
        /*002c*/ 	.word	0x00000000
.L_7:


//--------------------- .nv.info.triton_per_fused_abs_mean_pow_sub_0 --------------------------
	.section	.nv.info.triton_per_fused_abs_mean_pow_sub_0,"",@"SHT_CUDA_INFO"
	.sectionflags	@""
	.align	4


	//----- nvinfo : EIATTR_CUDA_API_VERSION
	.align		4
        /*0000*/ 	.byte	0x04, 0x37
        /*0002*/ 	.short	(.L_9 - .L_8)
.L_8:
        /*0004*/ 	.word	0x0000007c


	//----- nvinfo : EIATTR_KPARAM_INFO
	.align		4
.L_9:
        /*0008*/ 	.byte	0x04, 0x17
        /*000a*/ 	.short	(.L_11 - .L_10)
.L_10:
        /*000c*/ 	.word	0x00000000
        /*0010*/ 	.short	0x0003
        /*0012*/ 	.short	0x0018
        /*0014*/ 	.byte	0x00, 0xf0, 0x11, 0x00


	//----- nvinfo : EIATTR_KPARAM_INFO
	.align		4
.L_11:
        /*0018*/ 	.byte	0x04, 0x17
        /*001a*/ 	.short	(.L_13 - .L_12)
.L_12:
        /*001c*/ 	.word	0x00000000
        /*0020*/ 	.short	0x0002
        /*0022*/ 	.short	0x0010
        /*0024*/ 	.byte	0x00, 0xf4, 0x21, 0x00


	//----- nvinfo : EIATTR_KPARAM_INFO
	.align		4
.L_13:
        /*0028*/ 	.byte	0x04, 0x17
        /*002a*/ 	.short	(.L_15 - .L_14)
.L_14:
        /*002c*/ 	.word	0x00000000
        /*0030*/ 	.short	0x0001
        /*0032*/ 	.short	0x0008
        /*0034*/ 	.byte	0x00, 0xf4, 0x21, 0x00


	//----- nvinfo : EIATTR_KPARAM_INFO
	.align		4
.L_15:
        /*0038*/ 	.byte	0x04, 0x17
        /*003a*/ 	.short	(.L_17 - .L_16)
.L_16:
        /*003c*/ 	.word	0x00000000
        /*0040*/ 	.short	0x0000
        /*0042*/ 	.short	0x0000
        /*0044*/ 	.byte	0x00, 0xf4, 0x21, 0x00


	//----- nvinfo : EIATTR_SPARSE_MMA_MASK
	.align		4
.L_17:
        /*0048*/ 	.byte	0x03, 0x50
        /*004a*/ 	.short	0x0000


	//----- nvinfo : EIATTR_MAXREG_COUNT
	.align		4
        /*004c*/ 	.byte	0x03, 0x1b
        /*004e*/ 	.short	0x00ff


	//----- nvinfo : EIATTR_COOP_GROUP_MASK_REGIDS
	.align		4
        /*0050*/ 	.byte	0x04, 0x29
        /*0052*/ 	.short	(.L_19 - .L_18)


	//   ....[0]....
.L_18:
        /*0054*/ 	.word	0xffffffff


	//   ....[1]....
        /*0058*/ 	.word	0xffffffff


	//   ....[2]....
        /*005c*/ 	.word	0xffffffff


	//   ....[3]....
        /*0060*/ 	.word	0xffffffff


	//   ....[4]....
        /*0064*/ 	.word	0xffffffff


	//   ....[5]....
        /*0068*/ 	.word	0xffffffff


	//----- nvinfo : EIATTR_COOP_GROUP_INSTR_OFFSETS
	.align		4
.L_19:
        /*006c*/ 	.byte	0x04, 0x28
        /*006e*/ 	.short	(.L_21 - .L_20)


	//   ....[0]....
.L_20:
        /*0070*/ 	.word	0x000001c0


	//   ....[1]....
        /*0074*/ 	.word	0x000001e0


	//   ....[2]....
        /*0078*/ 	.word	0x00000210


	//   ....[3]....
        /*007c*/ 	.word	0x00000240


	//   ....[4]....
        /*0080*/ 	.word	0x00000270


	//   ....[5]....
        /*0084*/ 	.word	0x000002e0


	//----- nvinfo : EIATTR_EXIT_INSTR_OFFSETS
	.align		4
.L_21:
        /*0088*/ 	.byte	0x04, 0x1c
        /*008a*/ 	.short	(.L_23 - .L_22)


	//   ....[0]....
.L_22:
        /*008c*/ 	.word	0x00000350


	//   ....[1]....
        /*0090*/ 	.word	0x000003a0


	//----- nvinfo : EIATTR_REQNTID
	.align		4
.L_23:
        /*0094*/ 	.byte	0x04, 0x10
        /*0096*/ 	.short	(.L_25 - .L_24)
.L_24:
        /*0098*/ 	.word	0x00000040
        /*009c*/ 	.word	0x00000001
        /*00a0*/ 	.word	0x00000001


	//----- nvinfo : EIATTR_CBANK_PARAM_SIZE
	.align		4
.L_25:
        /*00a4*/ 	.byte	0x03, 0x19
        /*00a6*/ 	.short	0x001c


	//----- nvinfo : EIATTR_PARAM_CBANK
	.align		4
        /*00a8*/ 	.byte	0x04, 0x0a
        /*00aa*/ 	.short	(.L_27 - .L_26)
	.align		4
.L_26:
        /*00ac*/ 	.word	index@(.nv.constant0.triton_per_fused_abs_mean_pow_sub_0)
        /*00b0*/ 	.short	0x0210
        /*00b2*/ 	.short	0x001c


	//----- nvinfo : EIATTR_SW_WAR
	.align		4
.L_27:
        /*00b4*/ 	.byte	0x04, 0x36
        /*00b6*/ 	.short	(.L_29 - .L_28)
.L_28:
        /*00b8*/ 	.word	0x00000008
.L_29:


//--------------------- .nv.callgraph             --------------------------
	.section	.nv.callgraph,"",@"SHT_CUDA_CALLGRAPH"
	.align	4
	.sectionentsize	8
	.align		4
        /*0000*/ 	.word	0x00000000
	.align		4
        /*0004*/ 	.word	0xffffffff
	.align		4
        /*0008*/ 	.word	0x00000000
	.align		4
        /*000c*/ 	.word	0xfffffffe
	.align		4
        /*0010*/ 	.word	0x00000000
	.align		4
        /*0014*/ 	.word	0xfffffffd
	.align		4
        /*0018*/ 	.word	0x00000000
	.align		4
        /*001c*/ 	.word	0xfffffffc


//--------------------- .text.triton_per_fused_abs_mean_pow_sub_0 --------------------------
	.section	.text.triton_per_fused_abs_mean_pow_sub_0,"ax",@progbits
	.sectionflags	@"SHF_BARRIERS=1"
	.align	128
        .global         triton_per_fused_abs_mean_pow_sub_0
        .type           triton_per_fused_abs_mean_pow_sub_0,@function
        .size           triton_per_fused_abs_mean_pow_sub_0,(.L_x_1 - triton_per_fused_abs_mean_pow_sub_0)
        .other          triton_per_fused_abs_mean_pow_sub_0,@"STO_CUDA_ENTRY STV_DEFAULT"
triton_per_fused_abs_mean_pow_sub_0:
.text.triton_per_fused_abs_mean_pow_sub_0:
[----:B------:R-:W0:Y:S02]  /*0000*/  LDC R1, c[0x0][0x28] ;  /* 0x00000a00ff017b82 */ /* 0x000e240000000800 */
[----:B------:R-:W1:Y:S01]  /*0010*/  S2R R13, SR_TID.X ;  /* 0x00000000000d7919 */ /* 0x000e620000002100 */
[----:B------:R-:W2:Y:S01]  /*0020*/  LDC.64 R4, c[0x0][0x218] ;  /* 0x00008600ff047b82 */ /* 0x000ea20000000a00 */
[----:B------:R-:W-:-:S07]  /*0030*/  ULDC.64 UR6, c[0x0][0x208] ;  /* 0x0000820000067ab9 */ /* 0x000fce0000000a00 */
[----:B------:R-:W3:Y:S01]  /*0040*/  LDC.64 R8, c[0x0][0x220] ;  /* 0x00008800ff087b82 */ /* 0x000ee20000000a00 */
[----:B-1----:R-:W-:-:S04]  /*0050*/  SHF.L.U32 R0, R13, 0x2, RZ ;  /* 0x000000020d007819 */ /* 0x002fc800000006ff */
[----:B------:R-:W-:-:S05]  /*0060*/  LOP3.LUT R3, R0, 0xfc, RZ, 0xc0, !PT ;  /* 0x000000fc00037812 */ /* 0x000fca00078ec0ff */
[----:B--2---:R-:W-:-:S04]  /*0070*/  IMAD.WIDE.U32 R4, R3, 0x4, R4 ;  /* 0x0000000403047825 */ /* 0x004fc800078e0004 */
[----:B---3--:R-:W-:Y:S02]  /*0080*/  IMAD.WIDE.U32 R8, R3, 0x4, R8 ;  /* 0x0000000403087825 */ /* 0x008fe400078e0008 */
[----:B------:R-:W2:Y:S04]  /*0090*/  LDG.E.128 R4, desc[UR6][R4.64] ;  /* 0x0000000604047981 */ /* 0x000ea8000c1e1d00 */
[----:B------:R-:W2:Y:S01]  /*00a0*/  LDG.E.128 R8, desc[UR6][R8.64] ;  /* 0x0000000608087981 */ /* 0x000ea2000c1e1d00 */
[----:B------:R-:W1:Y:S01]  /*00b0*/  S2UR UR5, SR_CgaCtaId ;  /* 0x00000000000579c3 */ /* 0x000e620000008800 */
[C---:B------:R-:W-:Y:S01]  /*00c0*/  LOP3.LUT P0, RZ, R13.reuse, 0x1f, RZ, 0xc0, !PT ;  /* 0x0000001f0dff7812 */ /* 0x040fe2000780c0ff */
[----:B------:R-:W-:Y:S01]  /*00d0*/  UMOV UR4, 0x400 ;  /* 0x0000040000047882 */ /* 0x000fe20000000000 */
[----:B------:R-:W-:Y:S01]  /*00e0*/  ISETP.GE.AND P1, PT, R13, 0x2, PT ;  /* 0x000000020d00780c */ /* 0x000fe20003f26270 */
[----:B-1----:R-:W-:Y:S01]  /*00f0*/  UPRMT UR4, UR5, 0x654, UR4 ;  /* 0x0000065405047896 */ /* 0x002fe20008000004 */
[----:B--2---:R-:W-:Y:S01]  /*0100*/  FADD R12, R5, -R9 ;  /* 0x80000009050c7221 */ /* 0x004fe20000000000 */
[----:B------:R-:W-:Y:S01]  /*0110*/  FADD R3, R4, -R8 ;  /* 0x8000000804037221 */ /* 0x000fe20000000000 */
[----:B------:R-:W-:Y:S01]  /*0120*/  FADD R6, R6, -R10 ;  /* 0x8000000a06067221 */ /* 0x000fe20000000000 */
[----:B------:R-:W-:Y:S01]  /*0130*/  FADD R7, R7, -R11 ;  /* 0x8000000b07077221 */ /* 0x000fe20000000000 */
[----:B------:R-:W-:Y:S01]  /*0140*/  FMUL R12, R12, R12 ;  /* 0x0000000c0c0c7220 */ /* 0x000fe20000400000 */
[----:B------:R-:W-:Y:S01]  /*0150*/  FMUL R3, R3, R3 ;  /* 0x0000000303037220 */ /* 0x000fe20000400000 */
[----:B------:R-:W-:Y:S01]  /*0160*/  FMUL R6, R6, R6 ;  /* 0x0000000606067220 */ /* 0x000fe20000400000 */
[----:B------:R-:W-:Y:S01]  /*0170*/  FMUL R7, R7, R7 ;  /* 0x0000000707077220 */ /* 0x000fe20000400000 */
[----:B------:R-:W-:-:S04]  /*0180*/  FMUL R12, R12, R12 ;  /* 0x0000000c0c0c7220 */ /* 0x000fc80000400000 */
[----:B------:R-:W-:-:S04]  /*0190*/  FFMA R3, R3, R3, R12 ;  /* 0x0000000303037223 */ /* 0x000fc8000000000c */
[----:B------:R-:W-:-:S04]  /*01a0*/  FFMA R6, R6, R6, R3 ;  /* 0x0000000606067223 */ /* 0x000fc80000000003 */
[----:B------:R-:W-:-:S05]  /*01b0*/  FFMA R6, R7, R7, R6 ;  /* 0x0000000707067223 */ /* 0x000fca0000000006 */
[----:B------:R-:W1:Y:S02]  /*01c0*/  SHFL.BFLY PT, R3, R6, 0x10, 0x1f ;  /* 0x0e001f0006037f89 */ /* 0x000e6400000e0000 */
[----:B-1----:R-:W-:-:S05]  /*01d0*/  FADD R3, R6, R3 ;  /* 0x0000000306037221 */ /* 0x002fca0000000000 */
[----:B------:R-:W1:Y:S02]  /*01e0*/  SHFL.BFLY PT, R4, R3, 0x8, 0x1f ;  /* 0x0d001f0003047f89 */ /* 0x000e6400000e0000 */
[----:B-1----:R-:W-:Y:S01]  /*01f0*/  FADD R4, R3, R4 ;  /* 0x0000000403047221 */ /* 0x002fe20000000000 */
[----:B------:R-:W-:-:S04]  /*0200*/  SHF.R.U32.HI R3, RZ, 0x3, R13 ;  /* 0x00000003ff037819 */ /* 0x000fc8000001160d */
[----:B------:R-:W1:Y:S02]  /*0210*/  SHFL.BFLY PT, R5, R4, 0x4, 0x1f ;  /* 0x0c801f0004057f89 */ /* 0x000e6400000e0000 */
[----:B-1----:R-:W-:Y:S01]  /*0220*/  FADD R5, R4, R5 ;  /* 0x0000000504057221 */ /* 0x002fe20000000000 */
[----:B------:R-:W-:-:S04]  /*0230*/  LOP3.LUT R4, R3, 0x4, RZ, 0xc0, !PT ;  /* 0x0000000403047812 */ /* 0x000fc800078ec0ff */
[----:B------:R-:W1:Y:S02]  /*0240*/  SHFL.BFLY PT, R8, R5, 0x2, 0x1f ;  /* 0x0c401f0005087f89 */ /* 0x000e6400000e0000 */
[----:B-1----:R-:W-:Y:S01]  /*0250*/  FADD R8, R5, R8 ;  /* 0x0000000805087221 */ /* 0x002fe20000000000 */
[----:B------:R-:W-:-:S04]  /*0260*/  LOP3.LUT R5, R13, 0x1, RZ, 0xc0, !PT ;  /* 0x000000010d057812 */ /* 0x000fc800078ec0ff */
[----:B------:R-:W1:Y:S02]  /*0270*/  SHFL.BFLY PT, R7, R8, 0x1, 0x1f ;  /* 0x0c201f0008077f89 */ /* 0x000e6400000e0000 */
[----:B-1----:R-:W-:-:S05]  /*0280*/  FADD R7, R8, R7 ;  /* 0x0000000708077221 */ /* 0x002fca0000000000 */
[----:B------:R-:W-:Y:S01]  /*0290*/  @!P0 STS [R4+UR4], R7 ;  /* 0x0000000704008988 */ /* 0x000fe20008000804 */
[----:B------:R-:W-:Y:S01]  /*02a0*/  BAR.SYNC.DEFER_BLOCKING 0x0 ;  /* 0x0000000000007b1d */ /* 0x000fe20000010000 */
[----:B------:R-:W-:-:S04]  /*02b0*/  ISETP.NE.U32.AND P0, PT, R5, 0x1, PT ;  /* 0x000000010500780c */ /* 0x000fc80003f05070 */
[----:B------:R-:W-:Y:S01]  /*02c0*/  ISETP.LT.AND P0, PT, R13, 0x2, P0 ;  /* 0x000000020d00780c */ /* 0x000fe20000701270 */
[----:B------:R-:W1:Y:S04]  /*02d0*/  @!P1 LDS R2, [R0+UR4] ;  /* 0x0000000400029984 */ /* 0x000e680008000800 */
[----:B-1----:R-:W1:Y:S02]  /*02e0*/  SHFL.BFLY PT, R3, R2, 0x1, 0x1f ;  /* 0x0c201f0002037f89 */ /* 0x002e6400000e0000 */
[----:B-1----:R-:W-:-:S06]  /*02f0*/  FADD R3, R2, R3 ;  /* 0x0000000302037221 */ /* 0x002fcc0000000000 */
[----:B------:R1:W-:Y:S01]  /*0300*/  @P0 STS [R0+UR4], R3 ;  /* 0x0000000300000988 */ /* 0x0003e20008000804 */
[----:B------:R-:W-:Y:S01]  /*0310*/  BAR.SYNC.DEFER_BLOCKING 0x0 ;  /* 0x0000000000007b1d */ /* 0x000fe20000010000 */
[----:B------:R-:W-:-:S05]  /*0320*/  LOP3.LUT P0, RZ, R13, 0x3f, RZ, 0xc0, !PT ;  /* 0x0000003f0dff7812 */ /* 0x000fca000780c0ff */
[----:B------:R-:W2:Y:S02]  /*0330*/  LDS R5, [UR4] ;  /* 0x00000004ff057984 */ /* 0x000ea40008000800 */
[----:B------:R-:W-:Y:S06]  /*0340*/  BAR.SYNC.DEFER_BLOCKING 0x0 ;  /* 0x0000000000007b1d */ /* 0x000fec0000010000 */
[----:B-1----:R-:W-:Y:S05]  /*0350*/  @P0 EXIT ;  /* 0x000000000000094d */ /* 0x002fea0003800000 */
[----:B------:R-:W0:Y:S01]  /*0360*/  LDC.64 R2, c[0x0][0x210] ;  /* 0x00008400ff027b82 */ /* 0x000e220000000a00 */
[----:B--2---:R-:W-:-:S04]  /*0370*/  FADD R5, RZ, R5 ;  /* 0x00000005ff057221 */ /* 0x004fc80000000000 */
[----:B------:R-:W-:-:S05]  /*0380*/  FMUL R5, R5, 0.00390625 ;  /* 0x3b80000005057820 */ /* 0x000fca0000400000 */
[----:B0-----:R-:W-:Y:S01]  /*0390*/  STG.E desc[UR6][R2.64], R5 ;  /* 0x0000000502007986 */ /* 0x001fe2000c101906 */
[----:B------:R-:W-:Y:S05]  /*03a0*/  EXIT ;  /* 0x000000000000794d */ /* 0x000fea0003800000 */
.L_x_0:
[----:B------:R-:W-:-:S00]  /*03b0*/  BRA `(.L_x_0) ;  /* 0xfffffffc00fc7947 */ /* 0x000fc0000383ffff */
[----:B------:R-:W-:-:S00]  /*03c0*/  NOP ;  /* 0x0000000000007918 */ /* 0x000fc00000000000 */
        /* <DEDUP_REMOVED lines=11> */
.L_x_1:


//--------------------- .nv.shared.triton_per_fused_abs_mean_pow_sub_0 --------------------------
	.section	.nv.shared.triton_per_fused_abs_mean_pow_sub_0,"aw",@nobits
	.sectionflags	@""
	.align	16
	.zero		1024


//--------------------- .nv.constant0.triton_per_fused_abs_mean_pow_sub_0 --------------------------
	.section	.nv.constant0.triton_per_fused_abs_mean_pow_sub_0,"a",@progbits
	.sectionflags	@""
	.align	4
.nv.constant0.triton_per_fused_abs_mean_pow_sub_0:
	.zero		556
